//
// Generated by NVIDIA NVVM Compiler
//
// Compiler Build ID: CL-36424714
// Cuda compilation tools, release 13.0, V13.0.88
// Based on NVVM 20.0.0
//

.version 9.0
.target sm_100
.address_size 64

	// .globl	_Z22elementwise_div_kernelPffS_i

.visible .entry _Z22elementwise_div_kernelPffS_i(
	.param .u64 .ptr .align 1 _Z22elementwise_div_kernelPffS_i_param_0,
	.param .f32 _Z22elementwise_div_kernelPffS_i_param_1,
	.param .u64 .ptr .align 1 _Z22elementwise_div_kernelPffS_i_param_2,
	.param .u32 _Z22elementwise_div_kernelPffS_i_param_3
)
{
	.reg .pred 	%p<2>;
	.reg .b32 	%r<6>;
	.reg .b32 	%f<4>;
	.reg .b64 	%rd<8>;

	ld.param.u64 	%rd1, [_Z22elementwise_div_kernelPffS_i_param_0];
	ld.param.f32 	%f1, [_Z22elementwise_div_kernelPffS_i_param_1];
	ld.param.u64 	%rd2, [_Z22elementwise_div_kernelPffS_i_param_2];
	ld.param.u32 	%r2, [_Z22elementwise_div_kernelPffS_i_param_3];
	mov.u32 	%r3, %tid.x;
	mov.u32 	%r4, %ctaid.x;
	mov.u32 	%r5, %ntid.x;
	mad.lo.s32 	%r1, %r4, %r5, %r3;
	setp.ge.s32 	%p1, %r1, %r2;
	@%p1 bra 	$L__BB0_2;
	cvta.to.global.u64 	%rd3, %rd1;
	cvta.to.global.u64 	%rd4, %rd2;
	mul.wide.s32 	%rd5, %r1, 4;
	add.s64 	%rd6, %rd3, %rd5;
	ld.global.f32 	%f2, [%rd6];
	div.rn.f32 	%f3, %f2, %f1;
	add.s64 	%rd7, %rd4, %rd5;
	st.global.f32 	[%rd7], %f3;
$L__BB0_2:
	ret;

}


// ===== COMPILED SASS (sm_100) =====

	.target	sm_100

	.elftype	@"ET_EXEC"


//--------------------- .note.nv.tkinfo           --------------------------
	.section	.note.nv.tkinfo,"",@"SHT_NOTE"
	.sectionflags	@"SHF_NOTE_NV_TKINFO"
	.tkinfo
        /*0018*/ 	.word	0x00000002
        /*0030*/ 	.string	""
        /*0030*/ 	.string	"ptxas"
        /*0030*/ 	.string	"Cuda compilation tools, release 13.0, V13.0.88"
        /*0030*/ 	.string	"Build cuda_13.0.r13.0/compiler.36424714_0"
        /*0030*/ 	.string	"-arch sm_100 -m 64 "



//--------------------- .note.nv.cuinfo           --------------------------
	.section	.note.nv.cuinfo,"",@"SHT_NOTE"
	.sectionflags	@"SHF_NOTE_NV_CUINFO"
        /*0018*/ 	.short	0x0002
        /*001a*/ 	.short	0x0064
        /*001c*/ 	.short	0x0082
	.zero		2


//--------------------- .nv.info                  --------------------------
	.section	.nv.info,"",@"SHT_CUDA_INFO"
	.align	4


	//----- nvinfo : EIATTR_REGCOUNT
	.align		4
        /*0000*/ 	.byte	0x04, 0x2f
        /*0002*/ 	.short	(.L_1 - .L_0)
	.align		4
.L_0:
        /*0004*/ 	.word	index@(_Z22elementwise_div_kernelPffS_i)
        /*0008*/ 	.word	0x00000010


	//----- nvinfo : EIATTR_FRAME_SIZE
	.align		4
.L_1:
        /*000c*/ 	.byte	0x04, 0x11
        /*000e*/ 	.short	(.L_3 - .L_2)
	.align		4
.L_2:
        /*0010*/ 	.word	index@($__internal_0_$__cuda_sm3x_div_rn_noftz_f32_slowpath)
        /*0014*/ 	.word	0x00000000


	//----- nvinfo : EIATTR_FRAME_SIZE
	.align		4
.L_3:
        /*0018*/ 	.byte	0x04, 0x11
        /*001a*/ 	.short	(.L_5 - .L_4)
	.align		4
.L_4:
        /*001c*/ 	.word	index@(_Z22elementwise_div_kernelPffS_i)
        /*0020*/ 	.word	0x00000000


	//----- nvinfo : EIATTR_MIN_STACK_SIZE
	.align		4
.L_5:
        /*0024*/ 	.byte	0x04, 0x12
        /*0026*/ 	.short	(.L_7 - .L_6)
	.align		4
.L_6:
        /*0028*/ 	.word	index@(_Z22elementwise_div_kernelPffS_i)
        /*002c*/ 	.word	0x00000000
.L_7:


//--------------------- .nv.compat                --------------------------
	.section	.nv.compat,"",@"SHT_CUDA_COMPAT_INFO"
	.align	4
        /*0000*/ 	.byte	0x02, 0x09, 0x00, 0x00, 0x02, 0x02, 0x01, 0x00, 0x02, 0x05, 0x05, 0x00, 0x03, 0x07, 0x01, 0x01
        /*0010*/ 	.byte	0x02, 0x03, 0x00, 0x00, 0x02, 0x06, 0x01, 0x00, 0x04, 0x0b, 0x08, 0x00, 0x01, 0x00, 0x00, 0x00
        /*0020*/ 	.byte	0x00, 0x00, 0x00, 0x00


//--------------------- .nv.info._Z22elementwise_div_kernelPffS_i --------------------------
	.section	.nv.info._Z22elementwise_div_kernelPffS_i,"",@"SHT_CUDA_INFO"
	.sectionflags	@""
	.align	4


	//----- nvinfo : EIATTR_CUDA_API_VERSION
	.align		4
        /*0000*/ 	.byte	0x04, 0x37
        /*0002*/ 	.short	(.L_9 - .L_8)
.L_8:
        /*0004*/ 	.word	0x00000082


	//----- nvinfo : EIATTR_KPARAM_INFO
	.align		4
.L_9:
        /*0008*/ 	.byte	0x04, 0x17
        /*000a*/ 	.short	(.L_11 - .L_10)
.L_10:
        /*000c*/ 	.word	0x00000000
        /*0010*/ 	.short	0x0003
        /*0012*/ 	.short	0x0018
        /*0014*/ 	.byte	0x00, 0xf0, 0x11, 0x00


	//----- nvinfo : EIATTR_KPARAM_INFO
	.align		4
.L_11:
        /*0018*/ 	.byte	0x04, 0x17
        /*001a*/ 	.short	(.L_13 - .L_12)
.L_12:
        /*001c*/ 	.word	0x00000000
        /*0020*/ 	.short	0x0002
        /*0022*/ 	.short	0x0010
        /*0024*/ 	.byte	0x00, 0xf5, 0x21, 0x00


	//----- nvinfo : EIATTR_KPARAM_INFO
	.align		4
.L_13:
        /*0028*/ 	.byte	0x04, 0x17
        /*002a*/ 	.short	(.L_15 - .L_14)
.L_14:
        /*002c*/ 	.word	0x00000000
        /*0030*/ 	.short	0x0001
        /*0032*/ 	.short	0x0008
        /*0034*/ 	.byte	0x00, 0xf0, 0x11, 0x00


	//----- nvinfo : EIATTR_KPARAM_INFO
	.align		4
.L_15:
        /*0038*/ 	.byte	0x04, 0x17
        /*003a*/ 	.short	(.L_17 - .L_16)
.L_16:
        /*003c*/ 	.word	0x00000000
        /*0040*/ 	.short	0x0000
        /*0042*/ 	.short	0x0000
        /*0044*/ 	.byte	0x00, 0xf5, 0x21, 0x00


	//----- nvinfo : EIATTR_SPARSE_MMA_MASK
	.align		4
.L_17:
        /*0048*/ 	.byte	0x03, 0x50
        /*004a*/ 	.short	0x0000


	//----- nvinfo : EIATTR_MAXREG_COUNT
	.align		4
        /*004c*/ 	.byte	0x03, 0x1b
        /*004e*/ 	.short	0x00ff


	//----- nvinfo : EIATTR_MERCURY_ISA_VERSION
	.align		4
        /*0050*/ 	.byte	0x03, 0x5f
        /*0052*/ 	.short	0x0101


	//----- nvinfo : EIATTR_VRC_CTA_INIT_COUNT
	.align		4
        /*0054*/ 	.byte	0x02, 0x4a
	.zero		1
	.zero		1


	//----- nvinfo : EIATTR_EXIT_INSTR_OFFSETS
	.align		4
        /*0058*/ 	.byte	0x04, 0x1c
        /*005a*/ 	.short	(.L_19 - .L_18)


	//   ....[0]....
.L_18:
        /*005c*/ 	.word	0x00000070


	//   ....[1]....
        /*0060*/ 	.word	0x000001d0


	//----- nvinfo : EIATTR_CRS_STACK_SIZE
	.align		4
.L_19:
        /*0064*/ 	.byte	0x04, 0x1e
        /*0066*/ 	.short	(.L_21 - .L_20)
.L_20:
        /*0068*/ 	.word	0x00000000


	//----- nvinfo : EIATTR_CBANK_PARAM_SIZE
	.align		4
.L_21:
        /*006c*/ 	.byte	0x03, 0x19
        /*006e*/ 	.short	0x001c


	//----- nvinfo : EIATTR_PARAM_CBANK
	.align		4
        /*0070*/ 	.byte	0x04, 0x0a
        /*0072*/ 	.short	(.L_23 - .L_22)
	.align		4
.L_22:
        /*0074*/ 	.word	index@(.nv.constant0._Z22elementwise_div_kernelPffS_i)
        /*0078*/ 	.short	0x0380
        /*007a*/ 	.short	0x001c


	//----- nvinfo : EIATTR_SW_WAR
	.align		4
.L_23:
        /*007c*/ 	.byte	0x04, 0x36
        /*007e*/ 	.short	(.L_25 - .L_24)
.L_24:
        /*0080*/ 	.word	0x00000008
.L_25:


//--------------------- .nv.callgraph             --------------------------
	.section	.nv.callgraph,"",@"SHT_CUDA_CALLGRAPH"
	.align	4
	.sectionentsize	8
	.align		4
        /*0000*/ 	.word	0x00000000
	.align		4
        /*0004*/ 	.word	0xffffffff
	.align		4
        /*0008*/ 	.word	0x00000000
	.align		4
        /*000c*/ 	.word	0xfffffffe
	.align		4
        /*0010*/ 	.word	0x00000000
	.align		4
        /*0014*/ 	.word	0xfffffffd
	.align		4
        /*0018*/ 	.word	0x00000000
	.align		4
        /*001c*/ 	.word	0xfffffffc


//--------------------- .text._Z22elementwise_div_kernelPffS_i --------------------------
	.section	.text._Z22elementwise_div_kernelPffS_i,"ax",@progbits
	.align	128
        .global         _Z22elementwise_div_kernelPffS_i
        .type           _Z22elementwise_div_kernelPffS_i,@function
        .size           _Z22elementwise_div_kernelPffS_i,(.L_x_14 - _Z22elementwise_div_kernelPffS_i)
        .other          _Z22elementwise_div_kernelPffS_i,@"STO_CUDA_ENTRY STV_DEFAULT"
_Z22elementwise_div_kernelPffS_i:
.text._Z22elementwise_div_kernelPffS_i:
[----:B------:R-:W-:Y:S01]  /*0000*/  LDC R1, c[0x0][0x37c] ;  /* 0x0000df00ff017b82 */ /* 0x000fe20000000800 */
[----:B------:R-:W0:Y:S07]  /*0010*/  S2R R2, SR_TID.X ;  /* 0x0000000000027919 */ /* 0x000e2e0000002100 */
[----:B------:R-:W0:Y:S01]  /*0020*/  S2UR UR4, SR_CTAID.X ;  /* 0x00000000000479c3 */ /* 0x000e220000002500 */
[----:B------:R-:W1:Y:S07]  /*0030*/  LDCU UR5, c[0x0][0x398] ;  /* 0x00007300ff0577ac */ /* 0x000e6e0008000800 */
[----:B------:R-:W0:Y:S02]  /*0040*/  LDC R3, c[0x0][0x360] ;  /* 0x0000d800ff037b82 */ /* 0x000e240000000800 */
[----:B0-----:R-:W-:-:S05]  /*0050*/  IMAD R2, R3, UR4, R2 ;  /* 0x0000000403027c24 */ /* 0x001fca000f8e0202 */
[----:B-1----:R-:W-:-:S13]  /*0060*/  ISETP.GE.AND P0, PT, R2, UR5, PT ;  /* 0x0000000502007c0c */ /* 0x002fda000bf06270 */
[----:B------:R-:W-:Y:S05]  /*0070*/  @P0 EXIT ;  /* 0x000000000000094d */ /* 0x000fea0003800000 */
[----:B------:R-:W0:Y:S01]  /*0080*/  LDC.64 R4, c[0x0][0x380] ;  /* 0x0000e000ff047b82 */ /* 0x000e220000000a00 */
[----:B------:R-:W1:Y:S07]  /*0090*/  LDCU.64 UR4, c[0x0][0x358] ;  /* 0x00006b00ff0477ac */ /* 0x000e6e0008000a00 */
[----:B------:R-:W2:Y:S01]  /*00a0*/  LDC R9, c[0x0][0x388] ;  /* 0x0000e200ff097b82 */ /* 0x000ea20000000800 */
[----:B0-----:R-:W-:-:S05]  /*00b0*/  IMAD.WIDE R4, R2, 0x4, R4 ;  /* 0x0000000402047825 */ /* 0x001fca00078e0204 */
[----:B-1----:R-:W3:Y:S01]  /*00c0*/  LDG.E R0, desc[UR4][R4.64] ;  /* 0x0000000404007981 */ /* 0x002ee2000c1e1900 */
[----:B------:R-:W-:Y:S01]  /*00d0*/  BSSY.RECONVERGENT B0, `(.L_x_0) ;  /* 0x000000c000007945 */ /* 0x000fe20003800200 */
[----:B--2---:R-:W0:Y:S02]  /*00e0*/  MUFU.RCP R3, R9 ;  /* 0x0000000900037308 */ /* 0x004e240000001000 */
[----:B0-----:R-:W-:-:S04]  /*00f0*/  FFMA R6, R3, -R9, 1 ;  /* 0x3f80000003067423 */ /* 0x001fc80000000809 */
[----:B------:R-:W-:Y:S02]  /*0100*/  FFMA R3, R3, R6, R3 ;  /* 0x0000000603037223 */ /* 0x000fe40000000003 */
[----:B---3--:R-:W0:Y:S02]  /*0110*/  FCHK P0, R0, R9 ;  /* 0x0000000900007302 */ /* 0x008e240000000000 */
[----:B------:R-:W-:-:S04]  /*0120*/  FFMA R6, R0, R3, RZ ;  /* 0x0000000300067223 */ /* 0x000fc800000000ff */
[----:B------:R-:W-:-:S04]  /*0130*/  FFMA R7, R6, -R9, R0 ;  /* 0x8000000906077223 */ /* 0x000fc80000000000 */
[----:B------:R-:W-:Y:S01]  /*0140*/  FFMA R7, R3, R7, R6 ;  /* 0x0000000703077223 */ /* 0x000fe20000000006 */
[----:B0-----:R-:W-:Y:S06]  /*0150*/  @!P0 BRA `(.L_x_1) ;  /* 0x00000000000c8947 */ /* 0x001fec0003800000 */
[----:B------:R-:W-:-:S07]  /*0160*/  MOV R4, 0x180 ;  /* 0x0000018000047802 */ /* 0x000fce0000000f00 */
[----:B------:R-:W-:Y:S05]  /*0170*/  CALL.REL.NOINC `($__internal_0_$__cuda_sm3x_div_rn_noftz_f32_slowpath) ;  /* 0x0000000000187944 */ /* 0x000fea0003c00000 */
[----:B------:R-:W-:-:S07]  /*0180*/  IMAD.MOV.U32 R7, RZ, RZ, R0 ;  /* 0x000000ffff077224 */ /* 0x000fce00078e0000 */
.L_x_1:
[----:B------:R-:W-:Y:S05]  /*0190*/  BSYNC.RECONVERGENT B0 ;  /* 0x0000000000007941 */ /* 0x000fea0003800200 */
.L_x_0:
[----:B------:R-:W0:Y:S02]  /*01a0*/  LDC.64 R4, c[0x0][0x390] ;  /* 0x0000e400ff047b82 */ /* 0x000e240000000a00 */
[----:B0-----:R-:W-:-:S05]  /*01b0*/  IMAD.WIDE R2, R2, 0x4, R4 ;  /* 0x0000000402027825 */ /* 0x001fca00078e0204 */
[----:B------:R-:W-:Y:S01]  /*01c0*/  STG.E desc[UR4][R2.64], R7 ;  /* 0x0000000702007986 */ /* 0x000fe2000c101904 */
[----:B------:R-:W-:Y:S05]  /*01d0*/  EXIT ;  /* 0x000000000000794d */ /* 0x000fea0003800000 */
        .weak           $__internal_0_$__cuda_sm3x_div_rn_noftz_f32_slowpath
        .type           $__internal_0_$__cuda_sm3x_div_rn_noftz_f32_slowpath,@function
        .size           $__internal_0_$__cuda_sm3x_div_rn_noftz_f32_slowpath,(.L_x_14 - $__internal_0_$__cuda_sm3x_div_rn_noftz_f32_slowpath)
$__internal_0_$__cuda_sm3x_div_rn_noftz_f32_slowpath:
[----:B------:R-:W0:Y:S01]  /*01e0*/  LDC R3, c[0x0][0x388] ;  /* 0x0000e200ff037b82 */ /* 0x000e220000000800 */
[--C-:B------:R-:W-:Y:S01]  /*01f0*/  SHF.R.U32.HI R5, RZ, 0x17, R0.reuse ;  /* 0x00000017ff057819 */ /* 0x100fe20000011600 */
[----:B------:R-:W1:Y:S01]  /*0200*/  LDCU UR6, c[0x0][0x388] ;  /* 0x00007100ff0677ac */ /* 0x000e620008000800 */
[----:B------:R-:W-:Y:S01]  /*0210*/  BSSY.RECONVERGENT B1, `(.L_x_2) ;  /* 0x0000064000017945 */ /* 0x000fe20003800200 */
[----:B------:R-:W-:Y:S01]  /*0220*/  IMAD.MOV.U32 R7, RZ, RZ, R0 ;  /* 0x000000ffff077224 */ /* 0x000fe200078e0000 */
[----:B------:R-:W-:-:S05]  /*0230*/  LOP3.LUT R5, R5, 0xff, RZ, 0xc0, !PT ;  /* 0x000000ff05057812 */ /* 0x000fca00078ec0ff */
[----:B------:R-:W-:Y:S02]  /*0240*/  VIADD R10, R5, 0xffffffff ;  /* 0xffffffff050a7836 */ /* 0x000fe40000000000 */
[----:B-1----:R-:W-:Y:S01]  /*0250*/  IMAD.U32 R8, RZ, RZ, UR6 ;  /* 0x00000006ff087e24 */ /* 0x002fe2000f8e00ff */
[----:B0-----:R-:W-:-:S04]  /*0260*/  SHF.R.U32.HI R6, RZ, 0x17, R3 ;  /* 0x00000017ff067819 */ /* 0x001fc80000011603 */
[----:B------:R-:W-:-:S05]  /*0270*/  LOP3.LUT R6, R6, 0xff, RZ, 0xc0, !PT ;  /* 0x000000ff06067812 */ /* 0x000fca00078ec0ff */
[----:B------:R-:W-:-:S05]  /*0280*/  VIADD R11, R6, 0xffffffff ;  /* 0xffffffff060b7836 */ /* 0x000fca0000000000 */
[----:B------:R-:W-:-:S04]  /*0290*/  ISETP.GT.U32.AND P0, PT, R11, 0xfd, PT ;  /* 0x000000fd0b00780c */ /* 0x000fc80003f04070 */
[----:B------:R-:W-:-:S13]  /*02a0*/  ISETP.GT.U32.OR P0, PT, R10, 0xfd, P0 ;  /* 0x000000fd0a00780c */ /* 0x000fda0000704470 */
[----:B------:R-:W-:Y:S01]  /*02b0*/  @!P0 IMAD.MOV.U32 R9, RZ, RZ, RZ ;  /* 0x000000ffff098224 */ /* 0x000fe200078e00ff */
[----:B------:R-:W-:Y:S06]  /*02c0*/  @!P0 BRA `(.L_x_3) ;  /* 0x00000000005c8947 */ /* 0x000fec0003800000 */
[----:B------:R-:W-:Y:S02]  /*02d0*/  FSETP.GTU.FTZ.AND P1, PT, |R3|, +INF , PT ;  /* 0x7f8000000300780b */ /* 0x000fe40003f3c200 */
[----:B------:R-:W-:-:S04]  /*02e0*/  FSETP.GTU.FTZ.AND P0, PT, |R0|, +INF , PT ;  /* 0x7f8000000000780b */ /* 0x000fc80003f1c200 */
[----:B------:R-:W-:-:S13]  /*02f0*/  PLOP3.LUT P0, PT, P0, P1, PT, 0xf8, 0x8f ;  /* 0x00000000008f781c */ /* 0x000fda0000703f70 */
[----:B------:R-:W-:Y:S05]  /*0300*/  @P0 BRA `(.L_x_4) ;  /* 0x00000004004c0947 */ /* 0x000fea0003800000 */
[----:B------:R-:W-:-:S13]  /*0310*/  LOP3.LUT P0, RZ, R8, 0x7fffffff, R7, 0xc8, !PT ;  /* 0x7fffffff08ff7812 */ /* 0x000fda000780c807 */
[----:B------:R-:W-:Y:S05]  /*0320*/  @!P0 BRA `(.L_x_5) ;  /* 0x00000004003c8947 */ /* 0x000fea0003800000 */
[C---:B------:R-:W-:Y:S02]  /*0330*/  FSETP.NEU.FTZ.AND P2, PT, |R0|.reuse, +INF , PT ;  /* 0x7f8000000000780b */ /* 0x040fe40003f5d200 */
[----:B------:R-:W-:Y:S02]  /*0340*/  FSETP.NEU.FTZ.AND P1, PT, |R3|, +INF , PT ;  /* 0x7f8000000300780b */ /* 0x000fe40003f3d200 */
[----:B------:R-:W-:-:S11]  /*0350*/  FSETP.NEU.FTZ.AND P0, PT, |R0|, +INF , PT ;  /* 0x7f8000000000780b */ /* 0x000fd60003f1d200 */
[----:B------:R-:W-:Y:S05]  /*0360*/  @!P1 BRA !P2, `(.L_x_5) ;  /* 0x00000004002c9947 */ /* 0x000fea0005000000 */
[----:B------:R-:W-:-:S04]  /*0370*/  LOP3.LUT P2, RZ, R7, 0x7fffffff, RZ, 0xc0, !PT ;  /* 0x7fffffff07ff7812 */ /* 0x000fc8000784c0ff */
[----:B------:R-:W-:-:S13]  /*0380*/  PLOP3.LUT P1, PT, P1, P2, PT, 0x2f, 0xf2 ;  /* 0x0000000000f2781c */ /* 0x000fda0000f24577 */
[----:B------:R-:W-:Y:S05]  /*0390*/  @P1 BRA `(.L_x_6) ;  /* 0x0000000400181947 */ /* 0x000fea0003800000 */
[----:B------:R-:W-:-:S04]  /*03a0*/  LOP3.LUT P1, RZ, R8, 0x7fffffff, RZ, 0xc0, !PT ;  /* 0x7fffffff08ff7812 */ /* 0x000fc8000782c0ff */
[----:B------:R-:W-:-:S13]  /*03b0*/  PLOP3.LUT P0, PT, P0, P1, PT, 0x2f, 0xf2 ;  /* 0x0000000000f2781c */ /* 0x000fda0000702577 */
[----:B------:R-:W-:Y:S05]  /*03c0*/  @P0 BRA `(.L_x_7) ;  /* 0x0000000400000947 */ /* 0x000fea0003800000 */
[----:B------:R-:W-:Y:S02]  /*03d0*/  ISETP.GE.AND P0, PT, R10, RZ, PT ;  /* 0x000000ff0a00720c */ /* 0x000fe40003f06270 */
[----:B------:R-:W-:-:S11]  /*03e0*/  ISETP.GE.AND P1, PT, R11, RZ, PT ;  /* 0x000000ff0b00720c */ /* 0x000fd60003f26270 */
[----:B------:R-:W-:Y:S02]  /*03f0*/  @P0 IMAD.MOV.U32 R9, RZ, RZ, RZ ;  /* 0x000000ffff090224 */ /* 0x000fe400078e00ff */
[----:B------:R-:W-:Y:S01]  /*0400*/  @!P0 FFMA R7, R0, 1.84467440737095516160e+19, RZ ;  /* 0x5f80000000078823 */ /* 0x000fe200000000ff */
[----:B------:R-:W-:Y:S02]  /*0410*/  @!P0 IMAD.MOV.U32 R9, RZ, RZ, -0x40 ;  /* 0xffffffc0ff098424 */ /* 0x000fe400078e00ff */
[----:B------:R-:W-:Y:S02]  /*0420*/  @!P1 FFMA R8, R3, 1.84467440737095516160e+19, RZ ;  /* 0x5f80000003089823 */ /* 0x000fe400000000ff */
[----:B------:R-:W-:-:S07]  /*0430*/  @!P1 VIADD R9, R9, 0x40 ;  /* 0x0000004009099836 */ /* 0x000fce0000000000 */
.L_x_3:
[----:B------:R-:W-:Y:S01]  /*0440*/  LEA R3, R6, 0xc0800000, 0x17 ;  /* 0xc080000006037811 */ /* 0x000fe200078eb8ff */
[----:B------:R-:W-:Y:S01]  /*0450*/  VIADD R5, R5, 0xffffff81 ;  /* 0xffffff8105057836 */ /* 0x000fe20000000000 */
[----:B------:R-:W-:Y:S03]  /*0460*/  BSSY.RECONVERGENT B2, `(.L_x_8) ;  /* 0x0000035000027945 */ /* 0x000fe60003800200 */
[----:B------:R-:W-:Y:S01]  /*0470*/  IMAD.IADD R3, R8, 0x1, -R3 ;  /* 0x0000000108037824 */ /* 0x000fe200078e0a03 */
[C---:B------:R-:W-:Y:S01]  /*0480*/  IADD3 R6, PT, PT, R5.reuse, 0x7f, -R6 ;  /* 0x0000007f05067810 */ /* 0x040fe20007ffe806 */
[----:B------:R-:W-:Y:S02]  /*0490*/  IMAD R0, R5, -0x800000, R7 ;  /* 0xff80000005007824 */ /* 0x000fe400078e0207 */
[----:B------:R-:W0:Y:S01]  /*04a0*/  MUFU.RCP R8, R3 ;  /* 0x0000000300087308 */ /* 0x000e220000001000 */
[----:B------:R-:W-:Y:S01]  /*04b0*/  FADD.FTZ R11, -R3, -RZ ;  /* 0x800000ff030b7221 */ /* 0x000fe20000010100 */
[----:B------:R-:W-:-:S03]  /*04c0*/  IMAD.IADD R6, R6, 0x1, R9 ;  /* 0x0000000106067824 */ /* 0x000fc600078e0209 */
[----:B0-----:R-:W-:-:S04]  /*04d0*/  FFMA R13, R8, R11, 1 ;  /* 0x3f800000080d7423 */ /* 0x001fc8000000000b */
[----:B------:R-:W-:-:S04]  /*04e0*/  FFMA R10, R8, R13, R8 ;  /* 0x0000000d080a7223 */ /* 0x000fc80000000008 */
[----:B------:R-:W-:-:S04]  /*04f0*/  FFMA R7, R0, R10, RZ ;  /* 0x0000000a00077223 */ /* 0x000fc800000000ff */
[----:B------:R-:W-:-:S04]  /*0500*/  FFMA R8, R11, R7, R0 ;  /* 0x000000070b087223 */ /* 0x000fc80000000000 */
[----:B------:R-:W-:-:S04]  /*0510*/  FFMA R7, R10, R8, R7 ;  /* 0x000000080a077223 */ /* 0x000fc80000000007 */
[----:B------:R-:W-:-:S04]  /*0520*/  FFMA R8, R11, R7, R0 ;  /* 0x000000070b087223 */ /* 0x000fc80000000000 */
[----:B------:R-:W-:-:S05]  /*0530*/  FFMA R0, R10, R8, R7 ;  /* 0x000000080a007223 */ /* 0x000fca0000000007 */
[----:B------:R-:W-:-:S04]  /*0540*/  SHF.R.U32.HI R3, RZ, 0x17, R0 ;  /* 0x00000017ff037819 */ /* 0x000fc80000011600 */
[----:B------:R-:W-:-:S05]  /*0550*/  LOP3.LUT R3, R3, 0xff, RZ, 0xc0, !PT ;  /* 0x000000ff03037812 */ /* 0x000fca00078ec0ff */
[----:B------:R-:W-:-:S04]  /*0560*/  IMAD.IADD R9, R3, 0x1, R6 ;  /* 0x0000000103097824 */ /* 0x000fc800078e0206 */
[----:B------:R-:W-:-:S05]  /*0570*/  VIADD R3, R9, 0xffffffff ;  /* 0xffffffff09037836 */ /* 0x000fca0000000000 */
[----:B------:R-:W-:-:S13]  /*0580*/  ISETP.GE.U32.AND P0, PT, R3, 0xfe, PT ;  /* 0x000000fe0300780c */ /* 0x000fda0003f06070 */
[----:B------:R-:W-:Y:S05]  /*0590*/  @!P0 BRA `(.L_x_9) ;  /* 0x0000000000808947 */ /* 0x000fea0003800000 */
[----:B------:R-:W-:-:S13]  /*05a0*/  ISETP.GT.AND P0, PT, R9, 0xfe, PT ;  /* 0x000000fe0900780c */ /* 0x000fda0003f04270 */
[----:B------:R-:W-:Y:S05]  /*05b0*/  @P0 BRA `(.L_x_10) ;  /* 0x00000000006c0947 */ /* 0x000fea0003800000 */
[----:B------:R-:W-:-:S13]  /*05c0*/  ISETP.GE.AND P0, PT, R9, 0x1, PT ;  /* 0x000000010900780c */ /* 0x000fda0003f06270 */
[----:B------:R-:W-:Y:S05]  /*05d0*/  @P0 BRA `(.L_x_11) ;  /* 0x0000000000740947 */ /* 0x000fea0003800000 */
[----:B------:R-:W-:Y:S02]  /*05e0*/  ISETP.GE.AND P0, PT, R9, -0x18, PT ;  /* 0xffffffe80900780c */ /* 0x000fe40003f06270 */
[----:B------:R-:W-:-:S11]  /*05f0*/  LOP3.LUT R0, R0, 0x80000000, RZ, 0xc0, !PT ;  /* 0x8000000000007812 */ /* 0x000fd600078ec0ff */
[----:B------:R-:W-:Y:S05]  /*0600*/  @!P0 BRA `(.L_x_11) ;  /* 0x0000000000688947 */ /* 0x000fea0003800000 */
[CCC-:B------:R-:W-:Y:S01]  /*0610*/  FFMA.RZ R3, R10.reuse, R8.reuse, R7.reuse ;  /* 0x000000080a037223 */ /* 0x1c0fe2000000c007 */
[CCC-:B------:R-:W-:Y:S01]  /*0620*/  FFMA.RM R6, R10.reuse, R8.reuse, R7.reuse ;  /* 0x000000080a067223 */ /* 0x1c0fe20000004007 */
[C---:B------:R-:W-:Y:S02]  /*0630*/  ISETP.NE.AND P2, PT, R9.reuse, RZ, PT ;  /* 0x000000ff0900720c */ /* 0x040fe40003f45270 */
[----:B------:R-:W-:Y:S02]  /*0640*/  ISETP.NE.AND P1, PT, R9, RZ, PT ;  /* 0x000000ff0900720c */ /* 0x000fe40003f25270 */
[----:B------:R-:W-:Y:S01]  /*0650*/  LOP3.LUT R5, R3, 0x7fffff, RZ, 0xc0, !PT ;  /* 0x007fffff03057812 */ /* 0x000fe200078ec0ff */
[----:B------:R-:W-:Y:S01]  /*0660*/  FFMA.RP R3, R10, R8, R7 ;  /* 0x000000080a037223 */ /* 0x000fe20000008007 */
[----:B------:R-:W-:Y:S02]  /*0670*/  VIADD R8, R9, 0x20 ;  /* 0x0000002009087836 */ /* 0x000fe40000000000 */
[----:B------:R-:W-:Y:S01]  /*0680*/  LOP3.LUT R5, R5, 0x800000, RZ, 0xfc, !PT ;  /* 0x0080000005057812 */ /* 0x000fe200078efcff */
[----:B------:R-:W-:Y:S01]  /*0690*/  IMAD.MOV R7, RZ, RZ, -R9 ;  /* 0x000000ffff077224 */ /* 0x000fe200078e0a09 */
[----:B------:R-:W-:-:S02]  /*06a0*/  FSETP.NEU.FTZ.AND P0, PT, R3, R6, PT ;  /* 0x000000060300720b */ /* 0x000fc40003f1d000 */
[----:B------:R-:W-:Y:S02]  /*06b0*/  SHF.L.U32 R8, R5, R8, RZ ;  /* 0x0000000805087219 */ /* 0x000fe400000006ff */
[----:B------:R-:W-:Y:S02]  /*06c0*/  SEL R6, R7, RZ, P2 ;  /* 0x000000ff07067207 */ /* 0x000fe40001000000 */
[----:B------:R-:W-:Y:S02]  /*06d0*/  ISETP.NE.AND P1, PT, R8, RZ, P1 ;  /* 0x000000ff0800720c */ /* 0x000fe40000f25270 */
[----:B------:R-:W-:Y:S02]  /*06e0*/  SHF.R.U32.HI R6, RZ, R6, R5 ;  /* 0x00000006ff067219 */ /* 0x000fe40000011605 */
[----:B------:R-:W-:Y:S02]  /*06f0*/  PLOP3.LUT P0, PT, P0, P1, PT, 0xf8, 0x8f ;  /* 0x00000000008f781c */ /* 0x000fe40000703f70 */
[----:B------:R-:W-:-:S02]  /*0700*/  SHF.R.U32.HI R8, RZ, 0x1, R6 ;  /* 0x00000001ff087819 */ /* 0x000fc40000011606 */
[----:B------:R-:W-:-:S04]  /*0710*/  SEL R3, RZ, 0x1, !P0 ;  /* 0x00000001ff037807 */ /* 0x000fc80004000000 */
[----:B------:R-:W-:-:S04]  /*0720*/  LOP3.LUT R3, R3, 0x1, R8, 0xf8, !PT ;  /* 0x0000000103037812 */ /* 0x000fc800078ef808 */
[----:B------:R-:W-:-:S05]  /*0730*/  LOP3.LUT R3, R3, R6, RZ, 0xc0, !PT ;  /* 0x0000000603037212 */ /* 0x000fca00078ec0ff */
[----:B------:R-:W-:-:S05]  /*0740*/  IMAD.IADD R3, R8, 0x1, R3 ;  /* 0x0000000108037824 */ /* 0x000fca00078e0203 */
[----:B------:R-:W-:Y:S01]  /*0750*/  LOP3.LUT R0, R3, R0, RZ, 0xfc, !PT ;  /* 0x0000000003007212 */ /* 0x000fe200078efcff */
[----:B------:R-:W-:Y:S06]  /*0760*/  BRA `(.L_x_11) ;  /* 0x0000000000107947 */ /* 0x000fec0003800000 */
.L_x_10:
[----:B------:R-:W-:-:S04]  /*0770*/  LOP3.LUT R0, R0, 0x80000000, RZ, 0xc0, !PT ;  /* 0x8000000000007812 */ /* 0x000fc800078ec0ff */
[----:B------:R-:W-:Y:S01]  /*0780*/  LOP3.LUT R0, R0, 0x7f800000, RZ, 0xfc, !PT ;  /* 0x7f80000000007812 */ /* 0x000fe200078efcff */
[----:B------:R-:W-:Y:S06]  /*0790*/  BRA `(.L_x_11) ;  /* 0x0000000000047947 */ /* 0x000fec0003800000 */
.L_x_9:
[----:B------:R-:W-:-:S07]  /*07a0*/  IMAD R0, R6, 0x800000, R0 ;  /* 0x0080000006007824 */ /* 0x000fce00078e0200 */
.L_x_11:
[----:B------:R-:W-:Y:S05]  /*07b0*/  BSYNC.RECONVERGENT B2 ;  /* 0x0000000000027941 */ /* 0x000fea0003800200 */
.L_x_8:
[----:B------:R-:W-:Y:S05]  /*07c0*/  BRA `(.L_x_12) ;  /* 0x0000000000207947 */ /* 0x000fea0003800000 */
.L_x_7:
[----:B------:R-:W-:-:S04]  /*07d0*/  LOP3.LUT R0, R8, 0x80000000, R7, 0x48, !PT ;  /* 0x8000000008007812 */ /* 0x000fc800078e4807 */
[----:B------:R-:W-:Y:S01]  /*07e0*/  LOP3.LUT R0, R0, 0x7f800000, RZ, 0xfc, !PT ;  /* 0x7f80000000007812 */ /* 0x000fe200078efcff */
[----:B------:R-:W-:Y:S06]  /*07f0*/  BRA `(.L_x_12) ;  /* 0x0000000000147947 */ /* 0x000fec0003800000 */
.L_x_6:
[----:B------:R-:W-:Y:S01]  /*0800*/  LOP3.LUT R0, R8, 0x80000000, R7, 0x48, !PT ;  /* 0x8000000008007812 */ /* 0x000fe200078e4807 */
[----:B------:R-:W-:Y:S06]  /*0810*/  BRA `(.L_x_12) ;  /* 0x00000000000c7947 */ /* 0x000fec0003800000 */
.L_x_5:
[----:B------:R-:W0:Y:S01]  /*0820*/  MUFU.RSQ R0, -QNAN ;  /* 0xffc0000000007908 */ /* 0x000e220000001400 */
[----:B------:R-:W-:Y:S05]  /*0830*/  BRA `(.L_x_12) ;  /* 0x0000000000047947 */ /* 0x000fea0003800000 */
.L_x_4:
[----:B------:R-:W-:-:S07]  /*0840*/  FADD.FTZ R0, R0, R3 ;  /* 0x0000000300007221 */ /* 0x000fce0000010000 */
.L_x_12:
[----:B------:R-:W-:Y:S05]  /*0850*/  BSYNC.RECONVERGENT B1 ;  /* 0x0000000000017941 */ /* 0x000fea0003800200 */
.L_x_2:
[----:B------:R-:W-:-:S04]  /*0860*/  IMAD.MOV.U32 R5, RZ, RZ, 0x0 ;  /* 0x00000000ff057424 */ /* 0x000fc800078e00ff */
[----:B0-----:R-:W-:Y:S05]  /*0870*/  RET.REL.NODEC R4 `(_Z22elementwise_div_kernelPffS_i) ;  /* 0xfffffff404e07950 */ /* 0x001fea0003c3ffff */
.L_x_13:
[----:B------:R-:W-:-:S00]  /*0880*/  BRA `(.L_x_13) ;  /* 0xfffffffc00fc7947 */ /* 0x000fc0000383ffff */
[----:B------:R-:W-:-:S00]  /*0890*/  NOP ;  /* 0x0000000000007918 */ /* 0x000fc00000000000 */
        /* <DEDUP_REMOVED lines=14> */
.L_x_14:


//--------------------- .nv.shared.reserved.0     --------------------------
	.section	.nv.shared.reserved.0,"aw",@nobits
	.weak		__nv_reservedSMEM_offset_0_alias
	.size		__nv_reservedSMEM_offset_0_alias, 0, 64
	.other		__nv_reservedSMEM_offset_0_alias,@"STO_CUDA_RESERVED_SHARED STV_DEFAULT"
__nv_reservedSMEM_offset_0_alias:
	.zero		0
	.zero		64


//--------------------- .nv.constant0._Z22elementwise_div_kernelPffS_i --------------------------
	.section	.nv.constant0._Z22elementwise_div_kernelPffS_i,"a",@progbits
	.sectionflags	@""
	.align	4
.nv.constant0._Z22elementwise_div_kernelPffS_i:
	.zero		924


//--------------------- SYMBOLS --------------------------

	.type		.nv.reservedSmem.offset0,@object
	.size		.nv.reservedSmem.offset0,0x4
